//
// Generated by NVIDIA NVVM Compiler
//
// Compiler Build ID: CL-36424714
// Cuda compilation tools, release 13.0, V13.0.88
// Based on NVVM 20.0.0
//

.version 9.0
.target sm_100
.address_size 64

	// .globl	_Z8helloGPUv
.extern .func  (.param .b32 func_retval0) vprintf
(
	.param .b64 vprintf_param_0,
	.param .b64 vprintf_param_1
)
;
.global .align 1 .b8 $str[14] = {72, 101, 108, 108, 111, 32, 119, 111, 114, 108, 100, 33, 10};

.visible .entry _Z8helloGPUv()
{
	.reg .pred 	%p<2>;
	.reg .b32 	%r<4>;
	.reg .b64 	%rd<3>;

	mov.u32 	%r1, %tid.x;
	setp.ne.s32 	%p1, %r1, 0;
	@%p1 bra 	$L__BB0_2;
	mov.u64 	%rd1, $str;
	cvta.global.u64 	%rd2, %rd1;
	{ // callseq 0, 0
	.param .b64 param0;
	st.param.b64 	[param0], %rd2;
	.param .b64 param1;
	st.param.b64 	[param1], 0;
	.param .b32 retval0;
	call.uni (retval0), 
	vprintf, 
	(
	param0, 
	param1
	);
	ld.param.b32 	%r2, [retval0];
	} // callseq 0
$L__BB0_2:
	ret;

}


// ===== COMPILED SASS (sm_100) =====

	.target	sm_100

	.elftype	@"ET_EXEC"


//--------------------- .note.nv.tkinfo           --------------------------
	.section	.note.nv.tkinfo,"",@"SHT_NOTE"
	.sectionflags	@"SHF_NOTE_NV_TKINFO"
	.tkinfo
        /*0018*/ 	.word	0x00000002
        /*0030*/ 	.string	""
        /*0030*/ 	.string	"ptxas"
        /*0030*/ 	.string	"Cuda compilation tools, release 13.0, V13.0.88"
        /*0030*/ 	.string	"Build cuda_13.0.r13.0/compiler.36424714_0"
        /*0030*/ 	.string	"-arch sm_100 -m 64 "



//--------------------- .note.nv.cuinfo           --------------------------
	.section	.note.nv.cuinfo,"",@"SHT_NOTE"
	.sectionflags	@"SHF_NOTE_NV_CUINFO"
        /*0018*/ 	.short	0x0002
        /*001a*/ 	.short	0x0064
        /*001c*/ 	.short	0x0082
	.zero		2


//--------------------- .nv.info                  --------------------------
	.section	.nv.info,"",@"SHT_CUDA_INFO"
	.align	4


	//----- nvinfo : EIATTR_REGCOUNT
	.align		4
        /*0000*/ 	.byte	0x04, 0x2f
        /*0002*/ 	.short	(.L_2 - .L_1)
	.align		4
.L_1:
        /*0004*/ 	.word	index@(_Z8helloGPUv)
        /*0008*/ 	.word	0x00000018


	//----- nvinfo : EIATTR_FRAME_SIZE
	.align		4
.L_2:
        /*000c*/ 	.byte	0x04, 0x11
        /*000e*/ 	.short	(.L_4 - .L_3)
	.align		4
.L_3:
        /*0010*/ 	.word	index@(_Z8helloGPUv)
        /*0014*/ 	.word	0x00000000


	//----- nvinfo : EIATTR_MIN_STACK_SIZE
	.align		4
.L_4:
        /*0018*/ 	.byte	0x04, 0x12
        /*001a*/ 	.short	(.L_6 - .L_5)
	.align		4
.L_5:
        /*001c*/ 	.word	index@(_Z8helloGPUv)
        /*0020*/ 	.word	0x00000000
.L_6:


//--------------------- .nv.compat                --------------------------
	.section	.nv.compat,"",@"SHT_CUDA_COMPAT_INFO"
	.align	4
        /*0000*/ 	.byte	0x02, 0x09, 0x00, 0x00, 0x02, 0x02, 0x01, 0x00, 0x02, 0x05, 0x05, 0x00, 0x03, 0x07, 0x01, 0x01
        /*0010*/ 	.byte	0x02, 0x03, 0x00, 0x00, 0x02, 0x06, 0x01, 0x00, 0x04, 0x0b, 0x08, 0x00, 0x09, 0x00, 0x00, 0x00
        /*0020*/ 	.byte	0x00, 0x00, 0x00, 0x00


//--------------------- .nv.info._Z8helloGPUv     --------------------------
	.section	.nv.info._Z8helloGPUv,"",@"SHT_CUDA_INFO"
	.sectionflags	@""
	.align	4


	//----- nvinfo : EIATTR_CUDA_API_VERSION
	.align		4
        /*0000*/ 	.byte	0x04, 0x37
        /*0002*/ 	.short	(.L_8 - .L_7)
.L_7:
        /*0004*/ 	.word	0x00000082


	//----- nvinfo : EIATTR_SPARSE_MMA_MASK
	.align		4
.L_8:
        /*0008*/ 	.byte	0x03, 0x50
        /*000a*/ 	.short	0x0000


	//----- nvinfo : EIATTR_MAXREG_COUNT
	.align		4
        /*000c*/ 	.byte	0x03, 0x1b
        /*000e*/ 	.short	0x00ff


	//----- nvinfo : EIATTR_EXTERNS
	.align		4
        /*0010*/ 	.byte	0x04, 0x0f
        /*0012*/ 	.short	(.L_10 - .L_9)


	//   ....[0]....
	.align		4
.L_9:
        /*0014*/ 	.word	index@(vprintf)


	//----- nvinfo : EIATTR_MERCURY_ISA_VERSION
	.align		4
.L_10:
        /*0018*/ 	.byte	0x03, 0x5f
        /*001a*/ 	.short	0x0101


	//----- nvinfo : EIATTR_VRC_CTA_INIT_COUNT
	.align		4
        /*001c*/ 	.byte	0x02, 0x4a
	.zero		1
	.zero		1


	//----- nvinfo : EIATTR_SYSCALL_OFFSETS
	.align		4
        /*0020*/ 	.byte	0x04, 0x46
        /*0022*/ 	.short	(.L_12 - .L_11)


	//   ....[0]....
.L_11:
        /*0024*/ 	.word	0x000000b0


	//----- nvinfo : EIATTR_EXIT_INSTR_OFFSETS
	.align		4
.L_12:
        /*0028*/ 	.byte	0x04, 0x1c
        /*002a*/ 	.short	(.L_14 - .L_13)


	//   ....[0]....
.L_13:
        /*002c*/ 	.word	0x00000030


	//   ....[1]....
        /*0030*/ 	.word	0x000000c0


	//----- nvinfo : EIATTR_CRS_STACK_SIZE
	.align		4
.L_14:
        /*0034*/ 	.byte	0x04, 0x1e
        /*0036*/ 	.short	(.L_16 - .L_15)
.L_15:
        /*0038*/ 	.word	0x00000000


	//----- nvinfo : EIATTR_SW_WAR
	.align		4
.L_16:
        /*003c*/ 	.byte	0x04, 0x36
        /*003e*/ 	.short	(.L_18 - .L_17)
.L_17:
        /*0040*/ 	.word	0x00000008
.L_18:


//--------------------- .nv.callgraph             --------------------------
	.section	.nv.callgraph,"",@"SHT_CUDA_CALLGRAPH"
	.align	4
	.sectionentsize	8
	.align		4
        /*0000*/ 	.word	0x00000000
	.align		4
        /*0004*/ 	.word	0xffffffff
	.align		4
        /*0008*/ 	.word	index@(_Z8helloGPUv)
	.align		4
        /*000c*/ 	.word	index@(vprintf)
	.align		4
        /*0010*/ 	.word	0x00000000
	.align		4
        /*0014*/ 	.word	0xfffffffe
	.align		4
        /*0018*/ 	.word	0x00000000
	.align		4
        /*001c*/ 	.word	0xfffffffd
	.align		4
        /*0020*/ 	.word	0x00000000
	.align		4
        /*0024*/ 	.word	0xfffffffc


//--------------------- .nv.constant4             --------------------------
	.section	.nv.constant4,"a",@progbits
	.align	8
	.align		8
.nv.constant4:
        /*0000*/ 	.dword	vprintf
	.align		8
        /*0008*/ 	.dword	$str


//--------------------- .text._Z8helloGPUv        --------------------------
	.section	.text._Z8helloGPUv,"ax",@progbits
	.align	128
        .global         _Z8helloGPUv
        .type           _Z8helloGPUv,@function
        .size           _Z8helloGPUv,(.L_x_2 - _Z8helloGPUv)
        .other          _Z8helloGPUv,@"STO_CUDA_ENTRY STV_DEFAULT"
_Z8helloGPUv:
.text._Z8helloGPUv:
[----:B------:R-:W0:Y:S01]  /*0000*/  LDC R1, c[0x0][0x37c] ;  /* 0x0000df00ff017b82 */ /* 0x000e220000000800 */
[----:B------:R-:W1:Y:S02]  /*0010*/  S2R R0, SR_TID.X ;  /* 0x0000000000007919 */ /* 0x000e640000002100 */
[----:B-1----:R-:W-:-:S13]  /*0020*/  ISETP.NE.AND P0, PT, R0, RZ, PT ;  /* 0x000000ff0000720c */ /* 0x002fda0003f05270 */
[----:B------:R-:W-:Y:S05]  /*0030*/  @P0 EXIT ;  /* 0x000000000000094d */ /* 0x000fea0003800000 */
[----:B------:R-:W-:Y:S01]  /*0040*/  MOV R0, 0x0 ;  /* 0x0000000000007802 */ /* 0x000fe20000000f00 */
[----:B------:R-:W1:Y:S01]  /*0050*/  LDCU.64 UR4, c[0x4][0x8] ;  /* 0x01000100ff0477ac */ /* 0x000e620008000a00 */
[----:B------:R-:W-:Y:S02]  /*0060*/  CS2R R6, SRZ ;  /* 0x0000000000067805 */ /* 0x000fe4000001ff00 */
[----:B------:R2:W3:Y:S01]  /*0070*/  LDC.64 R2, c[0x4][R0] ;  /* 0x0100000000027b82 */ /* 0x0004e20000000a00 */
[----:B-1----:R-:W-:Y:S02]  /*0080*/  IMAD.U32 R4, RZ, RZ, UR4 ;  /* 0x00000004ff047e24 */ /* 0x002fe4000f8e00ff */
[----:B--2---:R-:W-:-:S07]  /*0090*/  IMAD.U32 R5, RZ, RZ, UR5 ;  /* 0x00000005ff057e24 */ /* 0x004fce000f8e00ff */
[----:B------:R-:W-:-:S07]  /*00a0*/  LEPC R20, `(.L_x_0) ;  /* 0x000000001014794e */ /* 0x000fce0000000000 */
[----:B0--3--:R-:W-:Y:S05]  /*00b0*/  CALL.ABS.NOINC R2 ;  /* 0x0000000002007343 */ /* 0x009fea0003c00000 */
.L_x_0:
[----:B------:R-:W-:Y:S05]  /*00c0*/  EXIT ;  /* 0x000000000000794d */ /* 0x000fea0003800000 */
.L_x_1:
[----:B------:R-:W-:-:S00]  /*00d0*/  BRA `(.L_x_1) ;  /* 0xfffffffc00fc7947 */ /* 0x000fc0000383ffff */
[----:B------:R-:W-:-:S00]  /*00e0*/  NOP ;  /* 0x0000000000007918 */ /* 0x000fc00000000000 */
        /* <DEDUP_REMOVED lines=9> */
.L_x_2:


//--------------------- .nv.global.init           --------------------------
	.section	.nv.global.init,"aw",@progbits
.nv.global.init:
	.type		$str,@object
	.size		$str,(.L_0 - $str)
$str:
        /*0000*/ 	.byte	0x48, 0x65, 0x6c, 0x6c, 0x6f, 0x20, 0x77, 0x6f, 0x72, 0x6c, 0x64, 0x21, 0x0a, 0x00
.L_0:


//--------------------- .nv.shared.reserved.0     --------------------------
	.section	.nv.shared.reserved.0,"aw",@nobits
	.weak		__nv_reservedSMEM_offset_0_alias
	.size		__nv_reservedSMEM_offset_0_alias, 0, 64
	.other		__nv_reservedSMEM_offset_0_alias,@"STO_CUDA_RESERVED_SHARED STV_DEFAULT"
__nv_reservedSMEM_offset_0_alias:
	.zero		0
	.zero		64


//--------------------- .nv.constant0._Z8helloGPUv --------------------------
	.section	.nv.constant0._Z8helloGPUv,"a",@progbits
	.sectionflags	@""
	.align	4
.nv.constant0._Z8helloGPUv:
	.zero		896


//--------------------- SYMBOLS --------------------------

	.type		.nv.reservedSmem.offset0,@object
	.size		.nv.reservedSmem.offset0,0x4
	.type		vprintf,@function
